//
// Generated by NVIDIA NVVM Compiler
//
// Compiler Build ID: CL-36424714
// Cuda compilation tools, release 13.0, V13.0.88
// Based on NVVM 20.0.0
//

.version 9.0
.target sm_100
.address_size 64

	// .globl	_Z10run_on_gpuv
.extern .func  (.param .b32 func_retval0) vprintf
(
	.param .b64 vprintf_param_0,
	.param .b64 vprintf_param_1
)
;
.global .align 1 .b8 $str[15] = {114, 117, 110, 32, 111, 110, 32, 103, 112, 117, 32, 37, 100, 10};

.visible .entry _Z10run_on_gpuv()
{
	.local .align 8 .b8 	__local_depot0[8];
	.reg .b64 	%SP;
	.reg .b64 	%SPL;
	.reg .b32 	%r<4>;
	.reg .b64 	%rd<5>;

	mov.u64 	%SPL, __local_depot0;
	cvta.local.u64 	%SP, %SPL;
	add.u64 	%rd1, %SP, 0;
	add.u64 	%rd2, %SPL, 0;
	mov.b32 	%r1, 1;
	st.local.u32 	[%rd2], %r1;
	mov.u64 	%rd3, $str;
	cvta.global.u64 	%rd4, %rd3;
	{ // callseq 0, 0
	.param .b64 param0;
	st.param.b64 	[param0], %rd4;
	.param .b64 param1;
	st.param.b64 	[param1], %rd1;
	.param .b32 retval0;
	call.uni (retval0), 
	vprintf, 
	(
	param0, 
	param1
	);
	ld.param.b32 	%r2, [retval0];
	} // callseq 0
	ret;

}


// ===== COMPILED SASS (sm_100) =====

	.target	sm_100

	.elftype	@"ET_EXEC"


//--------------------- .note.nv.tkinfo           --------------------------
	.section	.note.nv.tkinfo,"",@"SHT_NOTE"
	.sectionflags	@"SHF_NOTE_NV_TKINFO"
	.tkinfo
        /*0018*/ 	.word	0x00000002
        /*0030*/ 	.string	""
        /*0030*/ 	.string	"ptxas"
        /*0030*/ 	.string	"Cuda compilation tools, release 13.0, V13.0.88"
        /*0030*/ 	.string	"Build cuda_13.0.r13.0/compiler.36424714_0"
        /*0030*/ 	.string	"-arch sm_100 -m 64 "



//--------------------- .note.nv.cuinfo           --------------------------
	.section	.note.nv.cuinfo,"",@"SHT_NOTE"
	.sectionflags	@"SHF_NOTE_NV_CUINFO"
        /*0018*/ 	.short	0x0002
        /*001a*/ 	.short	0x0064
        /*001c*/ 	.short	0x0082
	.zero		2


//--------------------- .nv.info                  --------------------------
	.section	.nv.info,"",@"SHT_CUDA_INFO"
	.align	4


	//----- nvinfo : EIATTR_REGCOUNT
	.align		4
        /*0000*/ 	.byte	0x04, 0x2f
        /*0002*/ 	.short	(.L_2 - .L_1)
	.align		4
.L_1:
        /*0004*/ 	.word	index@(_Z10run_on_gpuv)
        /*0008*/ 	.word	0x00000018


	//----- nvinfo : EIATTR_FRAME_SIZE
	.align		4
.L_2:
        /*000c*/ 	.byte	0x04, 0x11
        /*000e*/ 	.short	(.L_4 - .L_3)
	.align		4
.L_3:
        /*0010*/ 	.word	index@(_Z10run_on_gpuv)
        /*0014*/ 	.word	0x00000008


	//----- nvinfo : EIATTR_MIN_STACK_SIZE
	.align		4
.L_4:
        /*0018*/ 	.byte	0x04, 0x12
        /*001a*/ 	.short	(.L_6 - .L_5)
	.align		4
.L_5:
        /*001c*/ 	.word	index@(_Z10run_on_gpuv)
        /*0020*/ 	.word	0x00000008
.L_6:


//--------------------- .nv.compat                --------------------------
	.section	.nv.compat,"",@"SHT_CUDA_COMPAT_INFO"
	.align	4
        /*0000*/ 	.byte	0x02, 0x09, 0x00, 0x00, 0x02, 0x02, 0x01, 0x00, 0x02, 0x05, 0x05, 0x00, 0x03, 0x07, 0x01, 0x01
        /*0010*/ 	.byte	0x02, 0x03, 0x00, 0x00, 0x02, 0x06, 0x01, 0x00, 0x04, 0x0b, 0x08, 0x00, 0x09, 0x00, 0x00, 0x00
        /*0020*/ 	.byte	0x00, 0x00, 0x00, 0x00


//--------------------- .nv.info._Z10run_on_gpuv  --------------------------
	.section	.nv.info._Z10run_on_gpuv,"",@"SHT_CUDA_INFO"
	.sectionflags	@""
	.align	4


	//----- nvinfo : EIATTR_CUDA_API_VERSION
	.align		4
        /*0000*/ 	.byte	0x04, 0x37
        /*0002*/ 	.short	(.L_8 - .L_7)
.L_7:
        /*0004*/ 	.word	0x00000082


	//----- nvinfo : EIATTR_SPARSE_MMA_MASK
	.align		4
.L_8:
        /*0008*/ 	.byte	0x03, 0x50
        /*000a*/ 	.short	0x0000


	//----- nvinfo : EIATTR_MAXREG_COUNT
	.align		4
        /*000c*/ 	.byte	0x03, 0x1b
        /*000e*/ 	.short	0x00ff


	//----- nvinfo : EIATTR_EXTERNS
	.align		4
        /*0010*/ 	.byte	0x04, 0x0f
        /*0012*/ 	.short	(.L_10 - .L_9)


	//   ....[0]....
	.align		4
.L_9:
        /*0014*/ 	.word	index@(vprintf)


	//----- nvinfo : EIATTR_MERCURY_ISA_VERSION
	.align		4
.L_10:
        /*0018*/ 	.byte	0x03, 0x5f
        /*001a*/ 	.short	0x0101


	//----- nvinfo : EIATTR_VRC_CTA_INIT_COUNT
	.align		4
        /*001c*/ 	.byte	0x02, 0x4a
	.zero		1
	.zero		1


	//----- nvinfo : EIATTR_SYSCALL_OFFSETS
	.align		4
        /*0020*/ 	.byte	0x04, 0x46
        /*0022*/ 	.short	(.L_12 - .L_11)


	//   ....[0]....
.L_11:
        /*0024*/ 	.word	0x000000e0


	//----- nvinfo : EIATTR_EXIT_INSTR_OFFSETS
	.align		4
.L_12:
        /*0028*/ 	.byte	0x04, 0x1c
        /*002a*/ 	.short	(.L_14 - .L_13)


	//   ....[0]....
.L_13:
        /*002c*/ 	.word	0x000000f0


	//----- nvinfo : EIATTR_SW_WAR
	.align		4
.L_14:
        /*0030*/ 	.byte	0x04, 0x36
        /*0032*/ 	.short	(.L_16 - .L_15)
.L_15:
        /*0034*/ 	.word	0x00000008
.L_16:


//--------------------- .nv.callgraph             --------------------------
	.section	.nv.callgraph,"",@"SHT_CUDA_CALLGRAPH"
	.align	4
	.sectionentsize	8
	.align		4
        /*0000*/ 	.word	0x00000000
	.align		4
        /*0004*/ 	.word	0xffffffff
	.align		4
        /*0008*/ 	.word	index@(_Z10run_on_gpuv)
	.align		4
        /*000c*/ 	.word	index@(vprintf)
	.align		4
        /*0010*/ 	.word	0x00000000
	.align		4
        /*0014*/ 	.word	0xfffffffe
	.align		4
        /*0018*/ 	.word	0x00000000
	.align		4
        /*001c*/ 	.word	0xfffffffd
	.align		4
        /*0020*/ 	.word	0x00000000
	.align		4
        /*0024*/ 	.word	0xfffffffc


//--------------------- .nv.constant4             --------------------------
	.section	.nv.constant4,"a",@progbits
	.align	8
	.align		8
.nv.constant4:
        /*0000*/ 	.dword	vprintf
	.align		8
        /*0008*/ 	.dword	$str


//--------------------- .text._Z10run_on_gpuv     --------------------------
	.section	.text._Z10run_on_gpuv,"ax",@progbits
	.align	128
        .global         _Z10run_on_gpuv
        .type           _Z10run_on_gpuv,@function
        .size           _Z10run_on_gpuv,(.L_x_2 - _Z10run_on_gpuv)
        .other          _Z10run_on_gpuv,@"STO_CUDA_ENTRY STV_DEFAULT"
_Z10run_on_gpuv:
.text._Z10run_on_gpuv:
[----:B------:R-:W0:Y:S02]  /*0000*/  LDC R1, c[0x0][0x37c] ;  /* 0x0000df00ff017b82 */ /* 0x000e240000000800 */
[----:B0-----:R-:W-:Y:S01]  /*0010*/  VIADD R1, R1, 0xfffffff8 ;  /* 0xfffffff801017836 */ /* 0x001fe20000000000 */
[----:B------:R-:W-:Y:S01]  /*0020*/  MOV R0, 0x0 ;  /* 0x0000000000007802 */ /* 0x000fe20000000f00 */
[----:B------:R-:W-:Y:S01]  /*0030*/  IMAD.MOV.U32 R8, RZ, RZ, 0x1 ;  /* 0x00000001ff087424 */ /* 0x000fe200078e00ff */
[----:B------:R-:W0:Y:S03]  /*0040*/  LDCU UR4, c[0x0][0x2f8] ;  /* 0x00005f00ff0477ac */ /* 0x000e260008000800 */
[----:B------:R1:W2:Y:S01]  /*0050*/  LDC.64 R2, c[0x4][R0] ;  /* 0x0100000000027b82 */ /* 0x0002a20000000a00 */
[----:B------:R1:W-:Y:S01]  /*0060*/  STL [R1], R8 ;  /* 0x0000000801007387 */ /* 0x0003e20000100800 */
[----:B------:R-:W3:Y:S01]  /*0070*/  LDCU.64 UR6, c[0x4][0x8] ;  /* 0x01000100ff0677ac */ /* 0x000ee20008000a00 */
[----:B------:R-:W4:Y:S01]  /*0080*/  LDCU UR5, c[0x0][0x2fc] ;  /* 0x00005f80ff0577ac */ /* 0x000f220008000800 */
[----:B0-----:R-:W-:-:S02]  /*0090*/  IADD3 R6, P0, PT, R1, UR4, RZ ;  /* 0x0000000401067c10 */ /* 0x001fc4000ff1e0ff */
[----:B---3--:R-:W-:Y:S01]  /*00a0*/  MOV R4, UR6 ;  /* 0x0000000600047c02 */ /* 0x008fe20008000f00 */
[----:B------:R-:W-:Y:S01]  /*00b0*/  IMAD.U32 R5, RZ, RZ, UR7 ;  /* 0x00000007ff057e24 */ /* 0x000fe2000f8e00ff */
[----:B-1--4-:R-:W-:-:S09]  /*00c0*/  IADD3.X R7, PT, PT, RZ, UR5, RZ, P0, !PT ;  /* 0x00000005ff077c10 */ /* 0x012fd200087fe4ff */
[----:B------:R-:W-:-:S07]  /*00d0*/  LEPC R20, `(.L_x_0) ;  /* 0x000000001014794e */ /* 0x000fce0000000000 */
[----:B--2---:R-:W-:Y:S05]  /*00e0*/  CALL.ABS.NOINC R2 ;  /* 0x0000000002007343 */ /* 0x004fea0003c00000 */
.L_x_0:
[----:B------:R-:W-:Y:S05]  /*00f0*/  EXIT ;  /* 0x000000000000794d */ /* 0x000fea0003800000 */
.L_x_1:
[----:B------:R-:W-:-:S00]  /*0100*/  BRA `(.L_x_1) ;  /* 0xfffffffc00fc7947 */ /* 0x000fc0000383ffff */
[----:B------:R-:W-:-:S00]  /*0110*/  NOP ;  /* 0x0000000000007918 */ /* 0x000fc00000000000 */
        /* <DEDUP_REMOVED lines=14> */
.L_x_2:


//--------------------- .nv.global.init           --------------------------
	.section	.nv.global.init,"aw",@progbits
.nv.global.init:
	.type		$str,@object
	.size		$str,(.L_0 - $str)
$str:
        /*0000*/ 	.byte	0x72, 0x75, 0x6e, 0x20, 0x6f, 0x6e, 0x20, 0x67, 0x70, 0x75, 0x20, 0x25, 0x64, 0x0a, 0x00
.L_0:


//--------------------- .nv.shared.reserved.0     --------------------------
	.section	.nv.shared.reserved.0,"aw",@nobits
	.weak		__nv_reservedSMEM_offset_0_alias
	.size		__nv_reservedSMEM_offset_0_alias, 0, 64
	.other		__nv_reservedSMEM_offset_0_alias,@"STO_CUDA_RESERVED_SHARED STV_DEFAULT"
__nv_reservedSMEM_offset_0_alias:
	.zero		0
	.zero		64


//--------------------- .nv.constant0._Z10run_on_gpuv --------------------------
	.section	.nv.constant0._Z10run_on_gpuv,"a",@progbits
	.sectionflags	@""
	.align	4
.nv.constant0._Z10run_on_gpuv:
	.zero		896


//--------------------- SYMBOLS --------------------------

	.type		.nv.reservedSmem.offset0,@object
	.size		.nv.reservedSmem.offset0,0x4
	.type		vprintf,@function
